//
// Generated by NVIDIA NVVM Compiler
//
// Compiler Build ID: CL-36424714
// Cuda compilation tools, release 13.0, V13.0.88
// Based on NVVM 20.0.0
//

.version 9.0
.target sm_100
.address_size 64

	// .globl	saxpy_kernel

.visible .entry saxpy_kernel(
	.param .f32 saxpy_kernel_param_0,
	.param .u64 .ptr .align 1 saxpy_kernel_param_1,
	.param .u64 .ptr .align 1 saxpy_kernel_param_2,
	.param .u64 .ptr .align 1 saxpy_kernel_param_3,
	.param .u32 saxpy_kernel_param_4
)
{
	.reg .pred 	%p<2>;
	.reg .b32 	%r<6>;
	.reg .b32 	%f<5>;
	.reg .b64 	%rd<11>;

	ld.param.f32 	%f1, [saxpy_kernel_param_0];
	ld.param.u64 	%rd1, [saxpy_kernel_param_1];
	ld.param.u64 	%rd2, [saxpy_kernel_param_2];
	ld.param.u64 	%rd3, [saxpy_kernel_param_3];
	ld.param.u32 	%r2, [saxpy_kernel_param_4];
	mov.u32 	%r3, %ctaid.x;
	mov.u32 	%r4, %ntid.x;
	mov.u32 	%r5, %tid.x;
	mad.lo.s32 	%r1, %r3, %r4, %r5;
	setp.ge.u32 	%p1, %r1, %r2;
	@%p1 bra 	$L__BB0_2;
	cvta.to.global.u64 	%rd4, %rd1;
	cvta.to.global.u64 	%rd5, %rd2;
	cvta.to.global.u64 	%rd6, %rd3;
	mul.wide.u32 	%rd7, %r1, 4;
	add.s64 	%rd8, %rd4, %rd7;
	ld.global.f32 	%f2, [%rd8];
	add.s64 	%rd9, %rd5, %rd7;
	ld.global.f32 	%f3, [%rd9];
	fma.rn.f32 	%f4, %f1, %f2, %f3;
	add.s64 	%rd10, %rd6, %rd7;
	st.global.f32 	[%rd10], %f4;
$L__BB0_2:
	ret;

}


// ===== COMPILED SASS (sm_100) =====

	.target	sm_100

	.elftype	@"ET_EXEC"


//--------------------- .note.nv.tkinfo           --------------------------
	.section	.note.nv.tkinfo,"",@"SHT_NOTE"
	.sectionflags	@"SHF_NOTE_NV_TKINFO"
	.tkinfo
        /*0018*/ 	.word	0x00000002
        /*0030*/ 	.string	""
        /*0030*/ 	.string	"ptxas"
        /*0030*/ 	.string	"Cuda compilation tools, release 13.0, V13.0.88"
        /*0030*/ 	.string	"Build cuda_13.0.r13.0/compiler.36424714_0"
        /*0030*/ 	.string	"-arch sm_100 -m 64 "



//--------------------- .note.nv.cuinfo           --------------------------
	.section	.note.nv.cuinfo,"",@"SHT_NOTE"
	.sectionflags	@"SHF_NOTE_NV_CUINFO"
        /*0018*/ 	.short	0x0002
        /*001a*/ 	.short	0x0064
        /*001c*/ 	.short	0x0082
	.zero		2


//--------------------- .nv.info                  --------------------------
	.section	.nv.info,"",@"SHT_CUDA_INFO"
	.align	4


	//----- nvinfo : EIATTR_REGCOUNT
	.align		4
        /*0000*/ 	.byte	0x04, 0x2f
        /*0002*/ 	.short	(.L_1 - .L_0)
	.align		4
.L_0:
        /*0004*/ 	.word	index@(saxpy_kernel)
        /*0008*/ 	.word	0x0000000c


	//----- nvinfo : EIATTR_FRAME_SIZE
	.align		4
.L_1:
        /*000c*/ 	.byte	0x04, 0x11
        /*000e*/ 	.short	(.L_3 - .L_2)
	.align		4
.L_2:
        /*0010*/ 	.word	index@(saxpy_kernel)
        /*0014*/ 	.word	0x00000000


	//----- nvinfo : EIATTR_MIN_STACK_SIZE
	.align		4
.L_3:
        /*0018*/ 	.byte	0x04, 0x12
        /*001a*/ 	.short	(.L_5 - .L_4)
	.align		4
.L_4:
        /*001c*/ 	.word	index@(saxpy_kernel)
        /*0020*/ 	.word	0x00000000
.L_5:


//--------------------- .nv.compat                --------------------------
	.section	.nv.compat,"",@"SHT_CUDA_COMPAT_INFO"
	.align	4
        /*0000*/ 	.byte	0x02, 0x09, 0x00, 0x00, 0x02, 0x02, 0x01, 0x00, 0x02, 0x05, 0x05, 0x00, 0x03, 0x07, 0x01, 0x01
        /*0010*/ 	.byte	0x02, 0x03, 0x00, 0x00, 0x02, 0x06, 0x01, 0x00, 0x04, 0x0b, 0x08, 0x00, 0x09, 0x00, 0x00, 0x00
        /*0020*/ 	.byte	0x00, 0x00, 0x00, 0x00


//--------------------- .nv.info.saxpy_kernel     --------------------------
	.section	.nv.info.saxpy_kernel,"",@"SHT_CUDA_INFO"
	.sectionflags	@""
	.align	4


	//----- nvinfo : EIATTR_CUDA_API_VERSION
	.align		4
        /*0000*/ 	.byte	0x04, 0x37
        /*0002*/ 	.short	(.L_7 - .L_6)
.L_6:
        /*0004*/ 	.word	0x00000082


	//----- nvinfo : EIATTR_KPARAM_INFO
	.align		4
.L_7:
        /*0008*/ 	.byte	0x04, 0x17
        /*000a*/ 	.short	(.L_9 - .L_8)
.L_8:
        /*000c*/ 	.word	0x00000000
        /*0010*/ 	.short	0x0004
        /*0012*/ 	.short	0x0020
        /*0014*/ 	.byte	0x00, 0xf0, 0x11, 0x00


	//----- nvinfo : EIATTR_KPARAM_INFO
	.align		4
.L_9:
        /*0018*/ 	.byte	0x04, 0x17
        /*001a*/ 	.short	(.L_11 - .L_10)
.L_10:
        /*001c*/ 	.word	0x00000000
        /*0020*/ 	.short	0x0003
        /*0022*/ 	.short	0x0018
        /*0024*/ 	.byte	0x00, 0xf5, 0x21, 0x00


	//----- nvinfo : EIATTR_KPARAM_INFO
	.align		4
.L_11:
        /*0028*/ 	.byte	0x04, 0x17
        /*002a*/ 	.short	(.L_13 - .L_12)
.L_12:
        /*002c*/ 	.word	0x00000000
        /*0030*/ 	.short	0x0002
        /*0032*/ 	.short	0x0010
        /*0034*/ 	.byte	0x00, 0xf5, 0x21, 0x00


	//----- nvinfo : EIATTR_KPARAM_INFO
	.align		4
.L_13:
        /*0038*/ 	.byte	0x04, 0x17
        /*003a*/ 	.short	(.L_15 - .L_14)
.L_14:
        /*003c*/ 	.word	0x00000000
        /*0040*/ 	.short	0x0001
        /*0042*/ 	.short	0x0008
        /*0044*/ 	.byte	0x00, 0xf5, 0x21, 0x00


	//----- nvinfo : EIATTR_KPARAM_INFO
	.align		4
.L_15:
        /*0048*/ 	.byte	0x04, 0x17
        /*004a*/ 	.short	(.L_17 - .L_16)
.L_16:
        /*004c*/ 	.word	0x00000000
        /*0050*/ 	.short	0x0000
        /*0052*/ 	.short	0x0000
        /*0054*/ 	.byte	0x00, 0xf0, 0x11, 0x00


	//----- nvinfo : EIATTR_SPARSE_MMA_MASK
	.align		4
.L_17:
        /*0058*/ 	.byte	0x03, 0x50
        /*005a*/ 	.short	0x0000


	//----- nvinfo : EIATTR_MAXREG_COUNT
	.align		4
        /*005c*/ 	.byte	0x03, 0x1b
        /*005e*/ 	.short	0x00ff


	//----- nvinfo : EIATTR_MERCURY_ISA_VERSION
	.align		4
        /*0060*/ 	.byte	0x03, 0x5f
        /*0062*/ 	.short	0x0101


	//----- nvinfo : EIATTR_VRC_CTA_INIT_COUNT
	.align		4
        /*0064*/ 	.byte	0x02, 0x4a
	.zero		1
	.zero		1


	//----- nvinfo : EIATTR_EXIT_INSTR_OFFSETS
	.align		4
        /*0068*/ 	.byte	0x04, 0x1c
        /*006a*/ 	.short	(.L_19 - .L_18)


	//   ....[0]....
.L_18:
        /*006c*/ 	.word	0x00000070


	//   ....[1]....
        /*0070*/ 	.word	0x00000140


	//----- nvinfo : EIATTR_CBANK_PARAM_SIZE
	.align		4
.L_19:
        /*0074*/ 	.byte	0x03, 0x19
        /*0076*/ 	.short	0x0024


	//----- nvinfo : EIATTR_PARAM_CBANK
	.align		4
        /*0078*/ 	.byte	0x04, 0x0a
        /*007a*/ 	.short	(.L_21 - .L_20)
	.align		4
.L_20:
        /*007c*/ 	.word	index@(.nv.constant0.saxpy_kernel)
        /*0080*/ 	.short	0x0380
        /*0082*/ 	.short	0x0024


	//----- nvinfo : EIATTR_SW_WAR
	.align		4
.L_21:
        /*0084*/ 	.byte	0x04, 0x36
        /*0086*/ 	.short	(.L_23 - .L_22)
.L_22:
        /*0088*/ 	.word	0x00000008
.L_23:


//--------------------- .nv.callgraph             --------------------------
	.section	.nv.callgraph,"",@"SHT_CUDA_CALLGRAPH"
	.align	4
	.sectionentsize	8
	.align		4
        /*0000*/ 	.word	0x00000000
	.align		4
        /*0004*/ 	.word	0xffffffff
	.align		4
        /*0008*/ 	.word	0x00000000
	.align		4
        /*000c*/ 	.word	0xfffffffe
	.align		4
        /*0010*/ 	.word	0x00000000
	.align		4
        /*0014*/ 	.word	0xfffffffd
	.align		4
        /*0018*/ 	.word	0x00000000
	.align		4
        /*001c*/ 	.word	0xfffffffc


//--------------------- .text.saxpy_kernel        --------------------------
	.section	.text.saxpy_kernel,"ax",@progbits
	.align	128
        .global         saxpy_kernel
        .type           saxpy_kernel,@function
        .size           saxpy_kernel,(.L_x_1 - saxpy_kernel)
        .other          saxpy_kernel,@"STO_CUDA_ENTRY STV_DEFAULT"
saxpy_kernel:
.text.saxpy_kernel:
[----:B------:R-:W-:Y:S01]  /*0000*/  LDC R1, c[0x0][0x37c] ;  /* 0x0000df00ff017b82 */ /* 0x000fe20000000800 */
[----:B------:R-:W0:Y:S07]  /*0010*/  S2R R0, SR_TID.X ;  /* 0x0000000000007919 */ /* 0x000e2e0000002100 */
[----:B------:R-:W0:Y:S01]  /*0020*/  S2UR UR4, SR_CTAID.X ;  /* 0x00000000000479c3 */ /* 0x000e220000002500 */
[----:B------:R-:W1:Y:S07]  /*0030*/  LDCU UR5, c[0x0][0x3a0] ;  /* 0x00007400ff0577ac */ /* 0x000e6e0008000800 */
[----:B------:R-:W0:Y:S02]  /*0040*/  LDC R9, c[0x0][0x360] ;  /* 0x0000d800ff097b82 */ /* 0x000e240000000800 */
[----:B0-----:R-:W-:-:S05]  /*0050*/  IMAD R9, R9, UR4, R0 ;  /* 0x0000000409097c24 */ /* 0x001fca000f8e0200 */
[----:B-1----:R-:W-:-:S13]  /*0060*/  ISETP.GE.U32.AND P0, PT, R9, UR5, PT ;  /* 0x0000000509007c0c */ /* 0x002fda000bf06070 */
[----:B------:R-:W-:Y:S05]  /*0070*/  @P0 EXIT ;  /* 0x000000000000094d */ /* 0x000fea0003800000 */
[----:B------:R-:W0:Y:S01]  /*0080*/  LDC.64 R2, c[0x0][0x388] ;  /* 0x0000e200ff027b82 */ /* 0x000e220000000a00 */
[----:B------:R-:W1:Y:S01]  /*0090*/  LDCU.64 UR4, c[0x0][0x358] ;  /* 0x00006b00ff0477ac */ /* 0x000e620008000a00 */
[----:B------:R-:W2:Y:S06]  /*00a0*/  LDCU UR6, c[0x0][0x380] ;  /* 0x00007000ff0677ac */ /* 0x000eac0008000800 */
[----:B------:R-:W3:Y:S08]  /*00b0*/  LDC.64 R4, c[0x0][0x390] ;  /* 0x0000e400ff047b82 */ /* 0x000ef00000000a00 */
[----:B------:R-:W4:Y:S01]  /*00c0*/  LDC.64 R6, c[0x0][0x398] ;  /* 0x0000e600ff067b82 */ /* 0x000f220000000a00 */
[----:B0-----:R-:W-:-:S06]  /*00d0*/  IMAD.WIDE.U32 R2, R9, 0x4, R2 ;  /* 0x0000000409027825 */ /* 0x001fcc00078e0002 */
[----:B-1----:R-:W2:Y:S01]  /*00e0*/  LDG.E R2, desc[UR4][R2.64] ;  /* 0x0000000402027981 */ /* 0x002ea2000c1e1900 */
[----:B---3--:R-:W-:-:S06]  /*00f0*/  IMAD.WIDE.U32 R4, R9, 0x4, R4 ;  /* 0x0000000409047825 */ /* 0x008fcc00078e0004 */
[----:B------:R-:W2:Y:S01]  /*0100*/  LDG.E R5, desc[UR4][R4.64] ;  /* 0x0000000404057981 */ /* 0x000ea2000c1e1900 */
[----:B----4-:R-:W-:-:S04]  /*0110*/  IMAD.WIDE.U32 R6, R9, 0x4, R6 ;  /* 0x0000000409067825 */ /* 0x010fc800078e0006 */
[----:B--2---:R-:W-:-:S05]  /*0120*/  FFMA R9, R2, UR6, R5 ;  /* 0x0000000602097c23 */ /* 0x004fca0008000005 */
[----:B------:R-:W-:Y:S01]  /*0130*/  STG.E desc[UR4][R6.64], R9 ;  /* 0x0000000906007986 */ /* 0x000fe2000c101904 */
[----:B------:R-:W-:Y:S05]  /*0140*/  EXIT ;  /* 0x000000000000794d */ /* 0x000fea0003800000 */
.L_x_0:
[----:B------:R-:W-:-:S00]  /*0150*/  BRA `(.L_x_0) ;  /* 0xfffffffc00fc7947 */ /* 0x000fc0000383ffff */
[----:B------:R-:W-:-:S00]  /*0160*/  NOP ;  /* 0x0000000000007918 */ /* 0x000fc00000000000 */
        /* <DEDUP_REMOVED lines=9> */
.L_x_1:


//--------------------- .nv.shared.reserved.0     --------------------------
	.section	.nv.shared.reserved.0,"aw",@nobits
	.weak		__nv_reservedSMEM_offset_0_alias
	.size		__nv_reservedSMEM_offset_0_alias, 0, 64
	.other		__nv_reservedSMEM_offset_0_alias,@"STO_CUDA_RESERVED_SHARED STV_DEFAULT"
__nv_reservedSMEM_offset_0_alias:
	.zero		0
	.zero		64


//--------------------- .nv.constant0.saxpy_kernel --------------------------
	.section	.nv.constant0.saxpy_kernel,"a",@progbits
	.sectionflags	@""
	.align	4
.nv.constant0.saxpy_kernel:
	.zero		932


//--------------------- SYMBOLS --------------------------

	.type		.nv.reservedSmem.offset0,@object
	.size		.nv.reservedSmem.offset0,0x4
